//
// Generated by NVIDIA NVVM Compiler
//
// Compiler Build ID: CL-36424714
// Cuda compilation tools, release 13.0, V13.0.88
// Based on NVVM 20.0.0
//

.version 9.0
.target sm_100
.address_size 64

	// .globl	_Z19matmul_tiled_kernelPKfS0_Pfi
// _ZZ19matmul_tiled_kernelPKfS0_PfiE2As has been demoted
// _ZZ19matmul_tiled_kernelPKfS0_PfiE2Bs has been demoted

.visible .entry _Z19matmul_tiled_kernelPKfS0_Pfi(
	.param .u64 .ptr .align 1 _Z19matmul_tiled_kernelPKfS0_Pfi_param_0,
	.param .u64 .ptr .align 1 _Z19matmul_tiled_kernelPKfS0_Pfi_param_1,
	.param .u64 .ptr .align 1 _Z19matmul_tiled_kernelPKfS0_Pfi_param_2,
	.param .u32 _Z19matmul_tiled_kernelPKfS0_Pfi_param_3
)
{
	.reg .pred 	%p<8>;
	.reg .b32 	%r<41>;
	.reg .b32 	%f<111>;
	.reg .b64 	%rd<13>;
	// demoted variable
	.shared .align 4 .b8 _ZZ19matmul_tiled_kernelPKfS0_PfiE2As[4096];
	// demoted variable
	.shared .align 4 .b8 _ZZ19matmul_tiled_kernelPKfS0_PfiE2Bs[4096];
	ld.param.u64 	%rd3, [_Z19matmul_tiled_kernelPKfS0_Pfi_param_0];
	ld.param.u64 	%rd4, [_Z19matmul_tiled_kernelPKfS0_Pfi_param_1];
	ld.param.u64 	%rd5, [_Z19matmul_tiled_kernelPKfS0_Pfi_param_2];
	ld.param.u32 	%r23, [_Z19matmul_tiled_kernelPKfS0_Pfi_param_3];
	mov.u32 	%r24, %ctaid.y;
	shl.b32 	%r25, %r24, 5;
	mov.u32 	%r38, %tid.y;
	add.s32 	%r2, %r25, %r38;
	mov.u32 	%r26, %ctaid.x;
	shl.b32 	%r3, %r26, 5;
	mov.u32 	%r36, %tid.x;
	add.s32 	%r5, %r3, %r36;
	setp.lt.s32 	%p1, %r23, 1;
	mov.f32 	%f110, 0f00000000;
	@%p1 bra 	$L__BB0_7;
	shl.b32 	%r28, %r38, 7;
	mov.u32 	%r29, _ZZ19matmul_tiled_kernelPKfS0_PfiE2As;
	add.s32 	%r6, %r29, %r28;
	shl.b32 	%r30, %r36, 2;
	add.s32 	%r7, %r6, %r30;
	mov.u32 	%r31, _ZZ19matmul_tiled_kernelPKfS0_PfiE2Bs;
	add.s32 	%r9, %r31, %r30;
	add.s32 	%r8, %r9, %r28;
	mad.lo.s32 	%r32, %r38, %r23, %r36;
	add.s32 	%r39, %r32, %r3;
	shl.b32 	%r11, %r23, 5;
	mad.lo.s32 	%r37, %r23, %r2, %r36;
	cvta.to.global.u64 	%rd1, %rd3;
	cvta.to.global.u64 	%rd2, %rd4;
	mov.f32 	%f110, 0f00000000;
	mov.b32 	%r40, 0;
$L__BB0_2:
	max.u32 	%r33, %r2, %r36;
	setp.ge.u32 	%p2, %r33, %r23;
	mov.f32 	%f108, 0f00000000;
	@%p2 bra 	$L__BB0_4;
	mul.wide.u32 	%rd6, %r37, 4;
	add.s64 	%rd7, %rd1, %rd6;
	ld.global.nc.f32 	%f108, [%rd7];
$L__BB0_4:
	setp.ge.s32 	%p3, %r5, %r23;
	st.shared.f32 	[%r7], %f108;
	setp.ge.u32 	%p4, %r38, %r23;
	mov.f32 	%f109, 0f00000000;
	or.pred  	%p5, %p3, %p4;
	@%p5 bra 	$L__BB0_6;
	mul.wide.u32 	%rd8, %r39, 4;
	add.s64 	%rd9, %rd2, %rd8;
	ld.global.nc.f32 	%f109, [%rd9];
$L__BB0_6:
	st.shared.f32 	[%r8], %f109;
	bar.sync 	0;
	ld.shared.f32 	%f12, [%r6];
	ld.shared.f32 	%f13, [%r9];
	fma.rn.f32 	%f14, %f12, %f13, %f110;
	ld.shared.f32 	%f15, [%r6+4];
	ld.shared.f32 	%f16, [%r9+128];
	fma.rn.f32 	%f17, %f15, %f16, %f14;
	ld.shared.f32 	%f18, [%r6+8];
	ld.shared.f32 	%f19, [%r9+256];
	fma.rn.f32 	%f20, %f18, %f19, %f17;
	ld.shared.f32 	%f21, [%r6+12];
	ld.shared.f32 	%f22, [%r9+384];
	fma.rn.f32 	%f23, %f21, %f22, %f20;
	ld.shared.f32 	%f24, [%r6+16];
	ld.shared.f32 	%f25, [%r9+512];
	fma.rn.f32 	%f26, %f24, %f25, %f23;
	ld.shared.f32 	%f27, [%r6+20];
	ld.shared.f32 	%f28, [%r9+640];
	fma.rn.f32 	%f29, %f27, %f28, %f26;
	ld.shared.f32 	%f30, [%r6+24];
	ld.shared.f32 	%f31, [%r9+768];
	fma.rn.f32 	%f32, %f30, %f31, %f29;
	ld.shared.f32 	%f33, [%r6+28];
	ld.shared.f32 	%f34, [%r9+896];
	fma.rn.f32 	%f35, %f33, %f34, %f32;
	ld.shared.f32 	%f36, [%r6+32];
	ld.shared.f32 	%f37, [%r9+1024];
	fma.rn.f32 	%f38, %f36, %f37, %f35;
	ld.shared.f32 	%f39, [%r6+36];
	ld.shared.f32 	%f40, [%r9+1152];
	fma.rn.f32 	%f41, %f39, %f40, %f38;
	ld.shared.f32 	%f42, [%r6+40];
	ld.shared.f32 	%f43, [%r9+1280];
	fma.rn.f32 	%f44, %f42, %f43, %f41;
	ld.shared.f32 	%f45, [%r6+44];
	ld.shared.f32 	%f46, [%r9+1408];
	fma.rn.f32 	%f47, %f45, %f46, %f44;
	ld.shared.f32 	%f48, [%r6+48];
	ld.shared.f32 	%f49, [%r9+1536];
	fma.rn.f32 	%f50, %f48, %f49, %f47;
	ld.shared.f32 	%f51, [%r6+52];
	ld.shared.f32 	%f52, [%r9+1664];
	fma.rn.f32 	%f53, %f51, %f52, %f50;
	ld.shared.f32 	%f54, [%r6+56];
	ld.shared.f32 	%f55, [%r9+1792];
	fma.rn.f32 	%f56, %f54, %f55, %f53;
	ld.shared.f32 	%f57, [%r6+60];
	ld.shared.f32 	%f58, [%r9+1920];
	fma.rn.f32 	%f59, %f57, %f58, %f56;
	ld.shared.f32 	%f60, [%r6+64];
	ld.shared.f32 	%f61, [%r9+2048];
	fma.rn.f32 	%f62, %f60, %f61, %f59;
	ld.shared.f32 	%f63, [%r6+68];
	ld.shared.f32 	%f64, [%r9+2176];
	fma.rn.f32 	%f65, %f63, %f64, %f62;
	ld.shared.f32 	%f66, [%r6+72];
	ld.shared.f32 	%f67, [%r9+2304];
	fma.rn.f32 	%f68, %f66, %f67, %f65;
	ld.shared.f32 	%f69, [%r6+76];
	ld.shared.f32 	%f70, [%r9+2432];
	fma.rn.f32 	%f71, %f69, %f70, %f68;
	ld.shared.f32 	%f72, [%r6+80];
	ld.shared.f32 	%f73, [%r9+2560];
	fma.rn.f32 	%f74, %f72, %f73, %f71;
	ld.shared.f32 	%f75, [%r6+84];
	ld.shared.f32 	%f76, [%r9+2688];
	fma.rn.f32 	%f77, %f75, %f76, %f74;
	ld.shared.f32 	%f78, [%r6+88];
	ld.shared.f32 	%f79, [%r9+2816];
	fma.rn.f32 	%f80, %f78, %f79, %f77;
	ld.shared.f32 	%f81, [%r6+92];
	ld.shared.f32 	%f82, [%r9+2944];
	fma.rn.f32 	%f83, %f81, %f82, %f80;
	ld.shared.f32 	%f84, [%r6+96];
	ld.shared.f32 	%f85, [%r9+3072];
	fma.rn.f32 	%f86, %f84, %f85, %f83;
	ld.shared.f32 	%f87, [%r6+100];
	ld.shared.f32 	%f88, [%r9+3200];
	fma.rn.f32 	%f89, %f87, %f88, %f86;
	ld.shared.f32 	%f90, [%r6+104];
	ld.shared.f32 	%f91, [%r9+3328];
	fma.rn.f32 	%f92, %f90, %f91, %f89;
	ld.shared.f32 	%f93, [%r6+108];
	ld.shared.f32 	%f94, [%r9+3456];
	fma.rn.f32 	%f95, %f93, %f94, %f92;
	ld.shared.f32 	%f96, [%r6+112];
	ld.shared.f32 	%f97, [%r9+3584];
	fma.rn.f32 	%f98, %f96, %f97, %f95;
	ld.shared.f32 	%f99, [%r6+116];
	ld.shared.f32 	%f100, [%r9+3712];
	fma.rn.f32 	%f101, %f99, %f100, %f98;
	ld.shared.f32 	%f102, [%r6+120];
	ld.shared.f32 	%f103, [%r9+3840];
	fma.rn.f32 	%f104, %f102, %f103, %f101;
	ld.shared.f32 	%f105, [%r6+124];
	ld.shared.f32 	%f106, [%r9+3968];
	fma.rn.f32 	%f110, %f105, %f106, %f104;
	bar.sync 	0;
	add.s32 	%r40, %r40, 32;
	add.s32 	%r39, %r39, %r11;
	add.s32 	%r38, %r38, 32;
	add.s32 	%r37, %r37, 32;
	add.s32 	%r36, %r36, 32;
	setp.lt.s32 	%p6, %r40, %r23;
	@%p6 bra 	$L__BB0_2;
$L__BB0_7:
	max.s32 	%r34, %r2, %r5;
	setp.ge.s32 	%p7, %r34, %r23;
	@%p7 bra 	$L__BB0_9;
	mad.lo.s32 	%r35, %r23, %r2, %r5;
	cvta.to.global.u64 	%rd10, %rd5;
	mul.wide.s32 	%rd11, %r35, 4;
	add.s64 	%rd12, %rd10, %rd11;
	st.global.f32 	[%rd12], %f110;
$L__BB0_9:
	ret;

}


// ===== COMPILED SASS (sm_100) =====

	.target	sm_100

	.elftype	@"ET_EXEC"


//--------------------- .note.nv.tkinfo           --------------------------
	.section	.note.nv.tkinfo,"",@"SHT_NOTE"
	.sectionflags	@"SHF_NOTE_NV_TKINFO"
	.tkinfo
        /*0018*/ 	.word	0x00000002
        /*0030*/ 	.string	""
        /*0030*/ 	.string	"ptxas"
        /*0030*/ 	.string	"Cuda compilation tools, release 13.0, V13.0.88"
        /*0030*/ 	.string	"Build cuda_13.0.r13.0/compiler.36424714_0"
        /*0030*/ 	.string	"-arch sm_100 -m 64 "



//--------------------- .note.nv.cuinfo           --------------------------
	.section	.note.nv.cuinfo,"",@"SHT_NOTE"
	.sectionflags	@"SHF_NOTE_NV_CUINFO"
        /*0018*/ 	.short	0x0002
        /*001a*/ 	.short	0x0064
        /*001c*/ 	.short	0x0082
	.zero		2


//--------------------- .nv.info                  --------------------------
	.section	.nv.info,"",@"SHT_CUDA_INFO"
	.align	4


	//----- nvinfo : EIATTR_REGCOUNT
	.align		4
        /*0000*/ 	.byte	0x04, 0x2f
        /*0002*/ 	.short	(.L_1 - .L_0)
	.align		4
.L_0:
        /*0004*/ 	.word	index@(_Z19matmul_tiled_kernelPKfS0_Pfi)
        /*0008*/ 	.word	0x00000020


	//----- nvinfo : EIATTR_FRAME_SIZE
	.align		4
.L_1:
        /*000c*/ 	.byte	0x04, 0x11
        /*000e*/ 	.short	(.L_3 - .L_2)
	.align		4
.L_2:
        /*0010*/ 	.word	index@(_Z19matmul_tiled_kernelPKfS0_Pfi)
        /*0014*/ 	.word	0x00000000


	//----- nvinfo : EIATTR_MIN_STACK_SIZE
	.align		4
.L_3:
        /*0018*/ 	.byte	0x04, 0x12
        /*001a*/ 	.short	(.L_5 - .L_4)
	.align		4
.L_4:
        /*001c*/ 	.word	index@(_Z19matmul_tiled_kernelPKfS0_Pfi)
        /*0020*/ 	.word	0x00000000
.L_5:


//--------------------- .nv.compat                --------------------------
	.section	.nv.compat,"",@"SHT_CUDA_COMPAT_INFO"
	.align	4
        /*0000*/ 	.byte	0x02, 0x09, 0x00, 0x00, 0x02, 0x02, 0x01, 0x00, 0x02, 0x05, 0x05, 0x00, 0x03, 0x07, 0x01, 0x01
        /*0010*/ 	.byte	0x02, 0x03, 0x00, 0x00, 0x02, 0x06, 0x01, 0x00, 0x04, 0x0b, 0x08, 0x00, 0x09, 0x00, 0x00, 0x00
        /*0020*/ 	.byte	0x00, 0x00, 0x00, 0x00


//--------------------- .nv.info._Z19matmul_tiled_kernelPKfS0_Pfi --------------------------
	.section	.nv.info._Z19matmul_tiled_kernelPKfS0_Pfi,"",@"SHT_CUDA_INFO"
	.sectionflags	@""
	.align	4


	//----- nvinfo : EIATTR_CUDA_API_VERSION
	.align		4
        /*0000*/ 	.byte	0x04, 0x37
        /*0002*/ 	.short	(.L_7 - .L_6)
.L_6:
        /*0004*/ 	.word	0x00000082


	//----- nvinfo : EIATTR_KPARAM_INFO
	.align		4
.L_7:
        /*0008*/ 	.byte	0x04, 0x17
        /*000a*/ 	.short	(.L_9 - .L_8)
.L_8:
        /*000c*/ 	.word	0x00000000
        /*0010*/ 	.short	0x0003
        /*0012*/ 	.short	0x0018
        /*0014*/ 	.byte	0x00, 0xf0, 0x11, 0x00


	//----- nvinfo : EIATTR_KPARAM_INFO
	.align		4
.L_9:
        /*0018*/ 	.byte	0x04, 0x17
        /*001a*/ 	.short	(.L_11 - .L_10)
.L_10:
        /*001c*/ 	.word	0x00000000
        /*0020*/ 	.short	0x0002
        /*0022*/ 	.short	0x0010
        /*0024*/ 	.byte	0x00, 0xf5, 0x21, 0x00


	//----- nvinfo : EIATTR_KPARAM_INFO
	.align		4
.L_11:
        /*0028*/ 	.byte	0x04, 0x17
        /*002a*/ 	.short	(.L_13 - .L_12)
.L_12:
        /*002c*/ 	.word	0x00000000
        /*0030*/ 	.short	0x0001
        /*0032*/ 	.short	0x0008
        /*0034*/ 	.byte	0x00, 0xf5, 0x21, 0x00


	//----- nvinfo : EIATTR_KPARAM_INFO
	.align		4
.L_13:
        /*0038*/ 	.byte	0x04, 0x17
        /*003a*/ 	.short	(.L_15 - .L_14)
.L_14:
        /*003c*/ 	.word	0x00000000
        /*0040*/ 	.short	0x0000
        /*0042*/ 	.short	0x0000
        /*0044*/ 	.byte	0x00, 0xf5, 0x21, 0x00


	//----- nvinfo : EIATTR_SPARSE_MMA_MASK
	.align		4
.L_15:
        /*0048*/ 	.byte	0x03, 0x50
        /*004a*/ 	.short	0x0000


	//----- nvinfo : EIATTR_MAXREG_COUNT
	.align		4
        /*004c*/ 	.byte	0x03, 0x1b
        /*004e*/ 	.short	0x00ff


	//----- nvinfo : EIATTR_NUM_BARRIERS
	.align		4
        /*0050*/ 	.byte	0x02, 0x4c
        /*0052*/ 	.byte	0x01
	.zero		1


	//----- nvinfo : EIATTR_MERCURY_ISA_VERSION
	.align		4
        /*0054*/ 	.byte	0x03, 0x5f
        /*0056*/ 	.short	0x0101


	//----- nvinfo : EIATTR_VRC_CTA_INIT_COUNT
	.align		4
        /*0058*/ 	.byte	0x02, 0x4a
	.zero		1
	.zero		1


	//----- nvinfo : EIATTR_EXIT_INSTR_OFFSETS
	.align		4
        /*005c*/ 	.byte	0x04, 0x1c
        /*005e*/ 	.short	(.L_17 - .L_16)


	//   ....[0]....
.L_16:
        /*0060*/ 	.word	0x000007e0


	//   ....[1]....
        /*0064*/ 	.word	0x00000830


	//----- nvinfo : EIATTR_CBANK_PARAM_SIZE
	.align		4
.L_17:
        /*0068*/ 	.byte	0x03, 0x19
        /*006a*/ 	.short	0x001c


	//----- nvinfo : EIATTR_PARAM_CBANK
	.align		4
        /*006c*/ 	.byte	0x04, 0x0a
        /*006e*/ 	.short	(.L_19 - .L_18)
	.align		4
.L_18:
        /*0070*/ 	.word	index@(.nv.constant0._Z19matmul_tiled_kernelPKfS0_Pfi)
        /*0074*/ 	.short	0x0380
        /*0076*/ 	.short	0x001c


	//----- nvinfo : EIATTR_SW_WAR
	.align		4
.L_19:
        /*0078*/ 	.byte	0x04, 0x36
        /*007a*/ 	.short	(.L_21 - .L_20)
.L_20:
        /*007c*/ 	.word	0x00000008
.L_21:


//--------------------- .nv.callgraph             --------------------------
	.section	.nv.callgraph,"",@"SHT_CUDA_CALLGRAPH"
	.align	4
	.sectionentsize	8
	.align		4
        /*0000*/ 	.word	0x00000000
	.align		4
        /*0004*/ 	.word	0xffffffff
	.align		4
        /*0008*/ 	.word	0x00000000
	.align		4
        /*000c*/ 	.word	0xfffffffe
	.align		4
        /*0010*/ 	.word	0x00000000
	.align		4
        /*0014*/ 	.word	0xfffffffd
	.align		4
        /*0018*/ 	.word	0x00000000
	.align		4
        /*001c*/ 	.word	0xfffffffc


//--------------------- .text._Z19matmul_tiled_kernelPKfS0_Pfi --------------------------
	.section	.text._Z19matmul_tiled_kernelPKfS0_Pfi,"ax",@progbits
	.align	128
        .global         _Z19matmul_tiled_kernelPKfS0_Pfi
        .type           _Z19matmul_tiled_kernelPKfS0_Pfi,@function
        .size           _Z19matmul_tiled_kernelPKfS0_Pfi,(.L_x_3 - _Z19matmul_tiled_kernelPKfS0_Pfi)
        .other          _Z19matmul_tiled_kernelPKfS0_Pfi,@"STO_CUDA_ENTRY STV_DEFAULT"
_Z19matmul_tiled_kernelPKfS0_Pfi:
.text._Z19matmul_tiled_kernelPKfS0_Pfi:
[----:B------:R-:W-:Y:S01]  /*0000*/  LDC R1, c[0x0][0x37c] ;  /* 0x0000df00ff017b82 */ /* 0x000fe20000000800 */
[----:B------:R-:W0:Y:S01]  /*0010*/  LDCU UR4, c[0x0][0x398] ;  /* 0x00007300ff0477ac */ /* 0x000e220008000800 */
[----:B------:R-:W1:Y:S01]  /*0020*/  S2R R18, SR_CTAID.Y ;  /* 0x0000000000127919 */ /* 0x000e620000002600 */
[----:B------:R-:W-:Y:S01]  /*0030*/  HFMA2 R25, -RZ, RZ, 0, 0 ;  /* 0x00000000ff197431 */ /* 0x000fe200000001ff */
[----:B------:R-:W2:Y:S01]  /*0040*/  LDCU.64 UR8, c[0x0][0x358] ;  /* 0x00006b00ff0877ac */ /* 0x000ea20008000a00 */
[----:B------:R-:W1:Y:S01]  /*0050*/  S2R R16, SR_TID.Y ;  /* 0x0000000000107919 */ /* 0x000e620000002200 */
[----:B------:R-:W3:Y:S01]  /*0060*/  S2R R2, SR_CTAID.X ;  /* 0x0000000000027919 */ /* 0x000ee20000002500 */
[----:B------:R-:W3:Y:S01]  /*0070*/  S2R R19, SR_TID.X ;  /* 0x0000000000137919 */ /* 0x000ee20000002100 */
[----:B0-----:R-:W-:-:S04]  /*0080*/  MOV R6, UR4 ;  /* 0x0000000400067c02 */ /* 0x001fc80008000f00 */
[----:B------:R-:W-:Y:S02]  /*0090*/  ISETP.GE.AND P0, PT, R6, 0x1, PT ;  /* 0x000000010600780c */ /* 0x000fe40003f06270 */
[----:B-1----:R-:W-:Y:S02]  /*00a0*/  LEA R18, R18, R16, 0x5 ;  /* 0x0000001012127211 */ /* 0x002fe400078e28ff */
[----:B---3--:R-:W-:-:S09]  /*00b0*/  LEA R21, R2, R19, 0x5 ;  /* 0x0000001302157211 */ /* 0x008fd200078e28ff */
[----:B--2---:R-:W-:Y:S05]  /*00c0*/  @!P0 BRA `(.L_x_0) ;  /* 0x0000000400bc8947 */ /* 0x004fea0003800000 */
[----:B------:R-:W0:Y:S01]  /*00d0*/  S2UR UR6, SR_CgaCtaId ;  /* 0x00000000000679c3 */ /* 0x000e220000008800 */
[----:B------:R-:W-:Y:S01]  /*00e0*/  UMOV UR4, 0x400 ;  /* 0x0000040000047882 */ /* 0x000fe20000000000 */
[-CC-:B------:R-:W-:Y:S01]  /*00f0*/  IMAD R17, R16, R6.reuse, R19.reuse ;  /* 0x0000000610117224 */ /* 0x180fe200078e0213 */
[----:B------:R-:W-:Y:S01]  /*0100*/  UIADD3 UR5, UPT, UPT, UR4, 0x1000, URZ ;  /* 0x0000100004057890 */ /* 0x000fe2000fffe0ff */
[----:B------:R-:W-:Y:S01]  /*0110*/  MOV R25, RZ ;  /* 0x000000ff00197202 */ /* 0x000fe20000000f00 */
[----:B------:R-:W-:Y:S02]  /*0120*/  IMAD R7, R18, R6, R19 ;  /* 0x0000000612077224 */ /* 0x000fe400078e0213 */
[----:B------:R-:W-:Y:S01]  /*0130*/  LEA R17, R2, R17, 0x5 ;  /* 0x0000001102117211 */ /* 0x000fe200078e28ff */
[----:B------:R-:W1:Y:S01]  /*0140*/  LDC R0, c[0x0][0x398] ;  /* 0x0000e600ff007b82 */ /* 0x000e620000000800 */
[----:B0-----:R-:W-:Y:S02]  /*0150*/  ULEA UR4, UR6, UR4, 0x18 ;  /* 0x0000000406047291 */ /* 0x001fe4000f8ec0ff */
[----:B------:R-:W-:-:S04]  /*0160*/  ULEA UR5, UR6, UR5, 0x18 ;  /* 0x0000000506057291 */ /* 0x000fc8000f8ec0ff */
[C---:B------:R-:W-:Y:S01]  /*0170*/  LEA R5, R16.reuse, UR4, 0x7 ;  /* 0x0000000410057c11 */ /* 0x040fe2000f8e38ff */
[----:B------:R-:W-:Y:S01]  /*0180*/  UMOV UR4, URZ ;  /* 0x000000ff00047c82 */ /* 0x000fe20008000000 */
[C---:B------:R-:W-:Y:S02]  /*0190*/  LEA R3, R19.reuse, UR5, 0x2 ;  /* 0x0000000513037c11 */ /* 0x040fe4000f8e10ff */
[----:B------:R-:W-:Y:S02]  /*01a0*/  LEA R4, R19, R5, 0x2 ;  /* 0x0000000513047211 */ /* 0x000fe400078e10ff */
[----:B------:R-:W-:-:S07]  /*01b0*/  LEA R2, R16, R3, 0x7 ;  /* 0x0000000310027211 */ /* 0x000fce00078e38ff */
.L_x_1:
[----:B-1----:R-:W-:Y:S01]  /*01c0*/  MOV R6, R0 ;  /* 0x0000000000067202 */ /* 0x002fe20000000f00 */
[----:B------:R-:W-:Y:S01]  /*01d0*/  HFMA2 R20, -RZ, RZ, 0, 0 ;  /* 0x00000000ff147431 */ /* 0x000fe200000001ff */
[----:B------:R-:W-:Y:S02]  /*01e0*/  VIMNMX.U32 R9, PT, PT, R18, R19, !PT ;  /* 0x0000001312097248 */ /* 0x000fe40007fe0000 */
[-C--:B------:R-:W-:Y:S02]  /*01f0*/  ISETP.GE.U32.AND P0, PT, R16, R6.reuse, PT ;  /* 0x000000061000720c */ /* 0x080fe40003f06070 */
[-C--:B------:R-:W-:Y:S02]  /*0200*/  ISETP.GE.U32.AND P1, PT, R9, R6.reuse, PT ;  /* 0x000000060900720c */ /* 0x080fe40003f26070 */
[----:B------:R-:W-:Y:S02]  /*0210*/  ISETP.GE.OR P0, PT, R21, R6, P0 ;  /* 0x000000061500720c */ /* 0x000fe40000706670 */
[----:B------:R-:W-:-:S09]  /*0220*/  MOV R24, RZ ;  /* 0x000000ff00187202 */ /* 0x000fd20000000f00 */
[----:B------:R-:W0:Y:S08]  /*0230*/  @!P1 LDC.64 R10, c[0x0][0x380] ;  /* 0x0000e000ff0a9b82 */ /* 0x000e300000000a00 */
[----:B------:R-:W1:Y:S01]  /*0240*/  @!P0 LDC.64 R8, c[0x0][0x388] ;  /* 0x0000e200ff088b82 */ /* 0x000e620000000a00 */
[----:B0-----:R-:W-:-:S05]  /*0250*/  @!P1 IMAD.WIDE.U32 R10, R7, 0x4, R10 ;  /* 0x00000004070a9825 */ /* 0x001fca00078e000a */
[----:B------:R-:W2:Y:S01]  /*0260*/  @!P1 LDG.E.CONSTANT R20, desc[UR8][R10.64] ;  /* 0x000000080a149981 */ /* 0x000ea2000c1e9900 */
[----:B-1----:R-:W-:-:S05]  /*0270*/  @!P0 IMAD.WIDE.U32 R22, R17, 0x4, R8 ;  /* 0x0000000411168825 */ /* 0x002fca00078e0008 */
[----:B------:R-:W3:Y:S01]  /*0280*/  @!P0 LDG.E.CONSTANT R24, desc[UR8][R22.64] ;  /* 0x0000000816188981 */ /* 0x000ee2000c1e9900 */
[----:B------:R-:W-:-:S06]  /*0290*/  UIADD3 UR4, UPT, UPT, UR4, 0x20, URZ ;  /* 0x0000002004047890 */ /* 0x000fcc000fffe0ff */
[----:B------:R-:W-:Y:S01]  /*02a0*/  ISETP.LE.AND P0, PT, R6, UR4, PT ;  /* 0x0000000406007c0c */ /* 0x000fe2000bf03270 */
[----:B--2---:R-:W-:Y:S04]  /*02b0*/  STS [R4], R20 ;  /* 0x0000001404007388 */ /* 0x004fe80000000800 */
[----:B---3--:R-:W-:Y:S01]  /*02c0*/  STS [R2], R24 ;  /* 0x0000001802007388 */ /* 0x008fe20000000800 */
[----:B------:R-:W-:Y:S06]  /*02d0*/  BAR.SYNC.DEFER_BLOCKING 0x0 ;  /* 0x0000000000007b1d */ /* 0x000fec0000010000 */
[----:B------:R-:W-:Y:S04]  /*02e0*/  LDS R28, [R3] ;  /* 0x00000000031c7984 */ /* 0x000fe80000000800 */
[----:B------:R-:W0:Y:S04]  /*02f0*/  LDS.128 R12, [R5] ;  /* 0x00000000050c7984 */ /* 0x000e280000000c00 */
[----:B------:R-:W1:Y:S04]  /*0300*/  LDS R23, [R3+0x80] ;  /* 0x0000800003177984 */ /* 0x000e680000000800 */
[----:B------:R-:W2:Y:S04]  /*0310*/  LDS R27, [R3+0x100] ;  /* 0x00010000031b7984 */ /* 0x000ea80000000800 */
[----:B------:R-:W3:Y:S04]  /*0320*/  LDS R26, [R3+0x180] ;  /* 0x00018000031a7984 */ /* 0x000ee80000000800 */
[----:B------:R-:W-:Y:S04]  /*0330*/  LDS R29, [R3+0x200] ;  /* 0x00020000031d7984 */ /* 0x000fe80000000800 */
[----:B------:R-:W4:Y:S04]  /*0340*/  LDS.128 R8, [R5+0x10] ;  /* 0x0000100005087984 */ /* 0x000f280000000c00 */
[----:B------:R-:W5:Y:S04]  /*0350*/  LDS R20, [R3+0x280] ;  /* 0x0002800003147984 */ /* 0x000f680000000800 */
[----:B------:R-:W-:Y:S04]  /*0360*/  LDS R24, [R3+0x380] ;  /* 0x0003800003187984 */ /* 0x000fe80000000800 */
[----:B------:R-:W-:Y:S01]  /*0370*/  LDS R22, [R3+0x480] ;  /* 0x0004800003167984 */ /* 0x000fe20000000800 */
[----:B0-----:R-:W-:-:S03]  /*0380*/  FFMA R12, R12, R28, R25 ;  /* 0x0000001c0c0c7223 */ /* 0x001fc60000000019 */
[----:B------:R-:W0:Y:S01]  /*0390*/  LDS R25, [R3+0x300] ;  /* 0x0003000003197984 */ /* 0x000e220000000800 */
[----:B-1----:R-:W-:-:S04]  /*03a0*/  FFMA R12, R23, R13, R12 ;  /* 0x0000000d170c7223 */ /* 0x002fc8000000000c */
[----:B--2---:R-:W-:-:S04]  /*03b0*/  FFMA R27, R27, R14, R12 ;  /* 0x0000000e1b1b7223 */ /* 0x004fc8000000000c */
[----:B---3--:R-:W-:Y:S02]  /*03c0*/  FFMA R23, R26, R15, R27 ;  /* 0x0000000f1a177223 */ /* 0x008fe4000000001b */
[----:B------:R-:W-:Y:S04]  /*03d0*/  LDS R27, [R3+0x400] ;  /* 0x00040000031b7984 */ /* 0x000fe80000000800 */
[----:B------:R-:W1:Y:S01]  /*03e0*/  LDS.128 R12, [R5+0x20] ;  /* 0x00002000050c7984 */ /* 0x000e620000000c00 */
[----:B----4-:R-:W-:-:S03]  /*03f0*/  FFMA R23, R8, R29, R23 ;  /* 0x0000001d08177223 */ /* 0x010fc60000000017 */
[----:B------:R-:W-:Y:S01]  /*0400*/  LDS R26, [R3+0x580] ;  /* 0x00058000031a7984 */ /* 0x000fe20000000800 */
[----:B-----5:R-:W-:-:S03]  /*0410*/  FFMA R20, R20, R9, R23 ;  /* 0x0000000914147223 */ /* 0x020fc60000000017 */
[----:B------:R-:W2:Y:S01]  /*0420*/  LDS R23, [R3+0x500] ;  /* 0x0005000003177984 */ /* 0x000ea20000000800 */
[----:B0-----:R-:W-:-:S03]  /*0430*/  FFMA R25, R25, R10, R20 ;  /* 0x0000000a19197223 */ /* 0x001fc60000000014 */
[----:B------:R-:W-:Y:S01]  /*0440*/  LDS R20, [R3+0x680] ;  /* 0x0006800003147984 */ /* 0x000fe20000000800 */
[----:B------:R-:W-:-:S03]  /*0450*/  FFMA R29, R24, R11, R25 ;  /* 0x0000000b181d7223 */ /* 0x000fc60000000019 */
[----:B------:R-:W-:Y:S04]  /*0460*/  LDS R25, [R3+0x600] ;  /* 0x0006000003197984 */ /* 0x000fe80000000800 */
[----:B------:R-:W0:Y:S04]  /*0470*/  LDS.128 R8, [R5+0x30] ;  /* 0x0000300005087984 */ /* 0x000e280000000c00 */
[----:B------:R-:W-:Y:S01]  /*0480*/  LDS R24, [R3+0x780] ;  /* 0x0007800003187984 */ /* 0x000fe20000000800 */
[----:B-1----:R-:W-:-:S04]  /*0490*/  FFMA R27, R12, R27, R29 ;  /* 0x0000001b0c1b7223 */ /* 0x002fc8000000001d */
[----:B------:R-:W-:Y:S02]  /*04a0*/  FFMA R22, R22, R13, R27 ;  /* 0x0000000d16167223 */ /* 0x000fe4000000001b */
[----:B------:R-:W1:Y:S02]  /*04b0*/  LDS R27, [R3+0x700] ;  /* 0x00070000031b7984 */ /* 0x000e640000000800 */
[----:B--2---:R-:W-:Y:S02]  /*04c0*/  FFMA R23, R23, R14, R22 ;  /* 0x0000000e17177223 */ /* 0x004fe40000000016 */
[----:B------:R-:W-:Y:S02]  /*04d0*/  LDS R22, [R3+0x880] ;  /* 0x0008800003167984 */ /* 0x000fe40000000800 */
[----:B------:R-:W-:Y:S02]  /*04e0*/  FFMA R29, R26, R15, R23 ;  /* 0x0000000f1a1d7223 */ /* 0x000fe40000000017 */
[----:B------:R-:W-:Y:S04]  /*04f0*/  LDS R23, [R3+0x800] ;  /* 0x0008000003177984 */ /* 0x000fe80000000800 */
[----:B------:R-:W2:Y:S04]  /*0500*/  LDS.128 R12, [R5+0x40] ;  /* 0x00004000050c7984 */ /* 0x000ea80000000c00 */
[----:B------:R-:W-:Y:S01]  /*0510*/  LDS R26, [R3+0x980] ;  /* 0x00098000031a7984 */ /* 0x000fe20000000800 */
[----:B0-----:R-:W-:-:S03]  /*0520*/  FFMA R25, R8, R25, R29 ;  /* 0x0000001908197223 */ /* 0x001fc6000000001d */
[----:B------:R-:W0:Y:S01]  /*0530*/  LDS R29, [R3+0x900] ;  /* 0x00090000031d7984 */ /* 0x000e220000000800 */
[----:B------:R-:W-:-:S03]  /*0540*/  FFMA R20, R20, R9, R25 ;  /* 0x0000000914147223 */ /* 0x000fc60000000019 */
[----:B------:R-:W-:Y:S01]  /*0550*/  LDS R25, [R3+0xa00] ;  /* 0x000a000003197984 */ /* 0x000fe20000000800 */
[----:B-1----:R-:W-:-:S03]  /*0560*/  FFMA R27, R27, R10, R20 ;  /* 0x0000000a1b1b7223 */ /* 0x002fc60000000014 */
[----:B------:R-:W-:Y:S01]  /*0570*/  LDS R20, [R3+0xa80] ;  /* 0x000a800003147984 */ /* 0x000fe20000000800 */
[----:B------:R-:W-:-:S03]  /*0580*/  FFMA R27, R24, R11, R27 ;  /* 0x0000000b181b7223 */ /* 0x000fc6000000001b */
[----:B------:R-:W1:Y:S04]  /*0590*/  LDS.128 R8, [R5+0x50] ;  /* 0x0000500005087984 */ /* 0x000e680000000c00 */
[----:B------:R-:W-:Y:S01]  /*05a0*/  LDS R24, [R3+0xb80] ;  /* 0x000b800003187984 */ /* 0x000fe20000000800 */
[----:B--2---:R-:W-:-:S03]  /*05b0*/  FFMA R23, R12, R23, R27 ;  /* 0x000000170c177223 */ /* 0x004fc6000000001b */
[----:B------:R-:W-:Y:S01]  /*05c0*/  LDS R27, [R3+0xc00] ;  /* 0x000c0000031b7984 */ /* 0x000fe20000000800 */
[----:B------:R-:W-:-:S03]  /*05d0*/  FFMA R22, R22, R13, R23 ;  /* 0x0000000d16167223 */ /* 0x000fc60000000017 */
[----:B------:R-:W2:Y:S01]  /*05e0*/  LDS R23, [R3+0xb00] ;  /* 0x000b000003177984 */ /* 0x000ea20000000800 */
[----:B0-----:R-:W-:-:S03]  /*05f0*/  FFMA R29, R29, R14, R22 ;  /* 0x0000000e1d1d7223 */ /* 0x001fc60000000016 */
[----:B------:R-:W-:Y:S01]  /*0600*/  LDS R22, [R3+0xc80] ;  /* 0x000c800003167984 */ /* 0x000fe20000000800 */
[----:B------:R-:W-:-:S03]  /*0610*/  FFMA R29, R26, R15, R29 ;  /* 0x0000000f1a1d7223 */ /* 0x000fc6000000001d */
[----:B------:R-:W0:Y:S04]  /*0620*/  LDS.128 R12, [R5+0x60] ;  /* 0x00006000050c7984 */ /* 0x000e280000000c00 */
[----:B------:R-:W-:Y:S01]  /*0630*/  LDS R26, [R3+0xf00] ;  /* 0x000f0000031a7984 */ /* 0x000fe20000000800 */
[----:B-1----:R-:W-:-:S04]  /*0640*/  FFMA R25, R8, R25, R29 ;  /* 0x0000001908197223 */ /* 0x002fc8000000001d */
[----:B------:R-:W-:Y:S02]  /*0650*/  FFMA R20, R20, R9, R25 ;  /* 0x0000000914147223 */ /* 0x000fe40000000019 */
[----:B------:R-:W1:Y:S02]  /*0660*/  LDS R25, [R3+0xd00] ;  /* 0x000d000003197984 */ /* 0x000e640000000800 */
[----:B--2---:R-:W-:Y:S02]  /*0670*/  FFMA R23, R23, R10, R20 ;  /* 0x0000000a17177223 */ /* 0x004fe40000000014 */
[----:B------:R-:W2:Y:S02]  /*0680*/  LDS R20, [R3+0xd80] ;  /* 0x000d800003147984 */ /* 0x000ea40000000800 */
[----:B------:R-:W-:Y:S02]  /*0690*/  FFMA R29, R24, R11, R23 ;  /* 0x0000000b181d7223 */ /* 0x000fe40000000017 */
[----:B------:R-:W-:Y:S04]  /*06a0*/  LDS R23, [R3+0xe00] ;  /* 0x000e000003177984 */ /* 0x000fe80000000800 */
[----:B------:R-:W3:Y:S01]  /*06b0*/  LDS.128 R8, [R5+0x70] ;  /* 0x0000700005087984 */ /* 0x000ee20000000c00 */
[----:B0-----:R-:W-:-:S03]  /*06c0*/  FFMA R27, R12, R27, R29 ;  /* 0x0000001b0c1b7223 */ /* 0x001fc6000000001d */
[----:B------:R-:W0:Y:S01]  /*06d0*/  LDS R12, [R3+0xe80] ;  /* 0x000e8000030c7984 */ /* 0x000e220000000800 */
[----:B------:R-:W-:-:S03]  /*06e0*/  FFMA R24, R22, R13, R27 ;  /* 0x0000000d16187223 */ /* 0x000fc6000000001b */
[----:B------:R-:W4:Y:S01]  /*06f0*/  LDS R22, [R3+0xf80] ;  /* 0x000f800003167984 */ /* 0x000f220000000800 */
[----:B-1----:R-:W-:-:S04]  /*0700*/  FFMA R25, R25, R14, R24 ;  /* 0x0000000e19197223 */ /* 0x002fc80000000018 */
[----:B--2---:R-:W-:-:S04]  /*0710*/  FFMA R15, R20, R15, R25 ;  /* 0x0000000f140f7223 */ /* 0x004fc80000000019 */
[----:B---3--:R-:W-:Y:S01]  /*0720*/  FFMA R15, R8, R23, R15 ;  /* 0x00000017080f7223 */ /* 0x008fe2000000000f */
[----:B------:R-:W-:-:S03]  /*0730*/  IADD3 R19, PT, PT, R19, 0x20, RZ ;  /* 0x0000002013137810 */ /* 0x000fc60007ffe0ff */
[----:B0-----:R-:W-:-:S04]  /*0740*/  FFMA R9, R12, R9, R15 ;  /* 0x000000090c097223 */ /* 0x001fc8000000000f */
[----:B------:R-:W-:Y:S01]  /*0750*/  FFMA R9, R26, R10, R9 ;  /* 0x0000000a1a097223 */ /* 0x000fe20000000009 */
[----:B------:R-:W-:Y:S02]  /*0760*/  IADD3 R16, PT, PT, R16, 0x20, RZ ;  /* 0x0000002010107810 */ /* 0x000fe40007ffe0ff */
[----:B------:R-:W-:Y:S01]  /*0770*/  IADD3 R7, PT, PT, R7, 0x20, RZ ;  /* 0x0000002007077810 */ /* 0x000fe20007ffe0ff */
[----:B----4-:R-:W-:Y:S01]  /*0780*/  FFMA R25, R22, R11, R9 ;  /* 0x0000000b16197223 */ /* 0x010fe20000000009 */
[----:B------:R-:W-:Y:S01]  /*0790*/  LEA R17, R6, R17, 0x5 ;  /* 0x0000001106117211 */ /* 0x000fe200078e28ff */
[----:B------:R-:W-:Y:S06]  /*07a0*/  BAR.SYNC.DEFER_BLOCKING 0x0 ;  /* 0x0000000000007b1d */ /* 0x000fec0000010000 */
[----:B------:R-:W-:Y:S05]  /*07b0*/  @!P0 BRA `(.L_x_1) ;  /* 0xfffffff800808947 */ /* 0x000fea000383ffff */
.L_x_0:
[----:B------:R-:W-:-:S04]  /*07c0*/  VIMNMX R3, PT, PT, R18, R21, !PT ;  /* 0x0000001512037248 */ /* 0x000fc80007fe0100 */
[----:B------:R-:W-:-:S13]  /*07d0*/  ISETP.GE.AND P0, PT, R3, R6, PT ;  /* 0x000000060300720c */ /* 0x000fda0003f06270 */
[----:B------:R-:W-:Y:S05]  /*07e0*/  @P0 EXIT ;  /* 0x000000000000094d */ /* 0x000fea0003800000 */
[----:B------:R-:W0:Y:S01]  /*07f0*/  LDC.64 R2, c[0x0][0x390] ;  /* 0x0000e400ff027b82 */ /* 0x000e220000000a00 */
[----:B------:R-:W-:-:S04]  /*0800*/  IMAD R21, R18, R6, R21 ;  /* 0x0000000612157224 */ /* 0x000fc800078e0215 */
[----:B0-----:R-:W-:-:S05]  /*0810*/  IMAD.WIDE R2, R21, 0x4, R2 ;  /* 0x0000000415027825 */ /* 0x001fca00078e0202 */
[----:B------:R-:W-:Y:S01]  /*0820*/  STG.E desc[UR8][R2.64], R25 ;  /* 0x0000001902007986 */ /* 0x000fe2000c101908 */
[----:B------:R-:W-:Y:S05]  /*0830*/  EXIT ;  /* 0x000000000000794d */ /* 0x000fea0003800000 */
.L_x_2:
[----:B------:R-:W-:-:S00]  /*0840*/  BRA `(.L_x_2) ;  /* 0xfffffffc00fc7947 */ /* 0x000fc0000383ffff */
[----:B------:R-:W-:-:S00]  /*0850*/  NOP ;  /* 0x0000000000007918 */ /* 0x000fc00000000000 */
        /* <DEDUP_REMOVED lines=10> */
.L_x_3:


//--------------------- .nv.shared._Z19matmul_tiled_kernelPKfS0_Pfi --------------------------
	.section	.nv.shared._Z19matmul_tiled_kernelPKfS0_Pfi,"aw",@nobits
	.sectionflags	@""
	.align	4
.nv.shared._Z19matmul_tiled_kernelPKfS0_Pfi:
	.zero		9216


//--------------------- .nv.shared.reserved.0     --------------------------
	.section	.nv.shared.reserved.0,"aw",@nobits
	.weak		__nv_reservedSMEM_offset_0_alias
	.size		__nv_reservedSMEM_offset_0_alias, 0, 64
	.other		__nv_reservedSMEM_offset_0_alias,@"STO_CUDA_RESERVED_SHARED STV_DEFAULT"
__nv_reservedSMEM_offset_0_alias:
	.zero		0
	.zero		64


//--------------------- .nv.constant0._Z19matmul_tiled_kernelPKfS0_Pfi --------------------------
	.section	.nv.constant0._Z19matmul_tiled_kernelPKfS0_Pfi,"a",@progbits
	.sectionflags	@""
	.align	4
.nv.constant0._Z19matmul_tiled_kernelPKfS0_Pfi:
	.zero		924


//--------------------- SYMBOLS --------------------------

	.type		.nv.reservedSmem.offset0,@object
	.size		.nv.reservedSmem.offset0,0x4
	.type		.nv.reservedSmem.cap,@object
	.size		.nv.reservedSmem.cap,0x4
